//
// Generated by NVIDIA NVVM Compiler
//
// Compiler Build ID: CL-36424714
// Cuda compilation tools, release 13.0, V13.0.88
// Based on NVVM 20.0.0
//

.version 9.0
.target sm_100
.address_size 64

	// .globl	_Z9Gpu_calPIPd
// _ZZ9Gpu_calPIPdE5cache has been demoted

.visible .entry _Z9Gpu_calPIPd(
	.param .u64 .ptr .align 1 _Z9Gpu_calPIPd_param_0
)
{
	.reg .pred 	%p<6>;
	.reg .b32 	%r<39>;
	.reg .b64 	%rd<5>;
	.reg .b64 	%fd<64>;
	// demoted variable
	.shared .align 8 .b8 _ZZ9Gpu_calPIPdE5cache[2048];
	ld.param.u64 	%rd1, [_Z9Gpu_calPIPd_param_0];
	mov.u32 	%r1, %tid.x;
	mov.u32 	%r2, %ctaid.x;
	mov.u32 	%r38, %ntid.x;
	mul.lo.s32 	%r13, %r2, %r38;
	mov.u32 	%r14, %ntid.y;
	mad.lo.s32 	%r15, %r13, %r14, %r1;
	shl.b32 	%r16, %r15, 15;
	or.b32  	%r37, %r16, 15;
	mov.f64 	%fd63, 0d0000000000000000;
	mov.b32 	%r36, 15;
$L__BB0_1:
	add.s32 	%r17, %r37, -14;
	cvt.rn.f64.s32 	%fd4, %r17;
	rcp.rn.f64 	%fd5, %fd4;
	add.f64 	%fd6, %fd63, %fd5;
	add.s32 	%r18, %r37, -12;
	cvt.rn.f64.s32 	%fd7, %r18;
	rcp.rn.f64 	%fd8, %fd7;
	neg.f64 	%fd9, %fd8;
	add.f64 	%fd10, %fd6, %fd9;
	add.s32 	%r19, %r37, -10;
	cvt.rn.f64.s32 	%fd11, %r19;
	rcp.rn.f64 	%fd12, %fd11;
	add.f64 	%fd13, %fd10, %fd12;
	add.s32 	%r20, %r37, -8;
	cvt.rn.f64.s32 	%fd14, %r20;
	rcp.rn.f64 	%fd15, %fd14;
	neg.f64 	%fd16, %fd15;
	add.f64 	%fd17, %fd13, %fd16;
	add.s32 	%r21, %r37, -6;
	cvt.rn.f64.s32 	%fd18, %r21;
	rcp.rn.f64 	%fd19, %fd18;
	add.f64 	%fd20, %fd17, %fd19;
	add.s32 	%r22, %r37, -4;
	cvt.rn.f64.s32 	%fd21, %r22;
	rcp.rn.f64 	%fd22, %fd21;
	neg.f64 	%fd23, %fd22;
	add.f64 	%fd24, %fd20, %fd23;
	add.s32 	%r23, %r37, -2;
	cvt.rn.f64.s32 	%fd25, %r23;
	rcp.rn.f64 	%fd26, %fd25;
	add.f64 	%fd27, %fd24, %fd26;
	add.s32 	%r24, %r37, 16;
	cvt.rn.f64.s32 	%fd28, %r37;
	rcp.rn.f64 	%fd29, %fd28;
	neg.f64 	%fd30, %fd29;
	add.f64 	%fd31, %fd27, %fd30;
	add.s32 	%r25, %r37, 2;
	cvt.rn.f64.s32 	%fd32, %r25;
	rcp.rn.f64 	%fd33, %fd32;
	add.f64 	%fd34, %fd31, %fd33;
	add.s32 	%r26, %r37, 4;
	cvt.rn.f64.s32 	%fd35, %r26;
	rcp.rn.f64 	%fd36, %fd35;
	neg.f64 	%fd37, %fd36;
	add.f64 	%fd38, %fd34, %fd37;
	add.s32 	%r27, %r37, 6;
	cvt.rn.f64.s32 	%fd39, %r27;
	rcp.rn.f64 	%fd40, %fd39;
	add.f64 	%fd41, %fd38, %fd40;
	add.s32 	%r28, %r37, 8;
	cvt.rn.f64.s32 	%fd42, %r28;
	rcp.rn.f64 	%fd43, %fd42;
	neg.f64 	%fd44, %fd43;
	add.f64 	%fd45, %fd41, %fd44;
	add.s32 	%r29, %r37, 10;
	cvt.rn.f64.s32 	%fd46, %r29;
	rcp.rn.f64 	%fd47, %fd46;
	add.f64 	%fd48, %fd45, %fd47;
	add.s32 	%r30, %r37, 12;
	cvt.rn.f64.s32 	%fd49, %r30;
	rcp.rn.f64 	%fd50, %fd49;
	neg.f64 	%fd51, %fd50;
	add.f64 	%fd52, %fd48, %fd51;
	add.s32 	%r31, %r37, 14;
	cvt.rn.f64.s32 	%fd53, %r31;
	rcp.rn.f64 	%fd54, %fd53;
	add.f64 	%fd55, %fd52, %fd54;
	cvt.rn.f64.s32 	%fd56, %r24;
	rcp.rn.f64 	%fd57, %fd56;
	neg.f64 	%fd58, %fd57;
	add.f64 	%fd63, %fd55, %fd58;
	add.s32 	%r37, %r37, 32;
	add.s32 	%r36, %r36, 32;
	setp.ne.s32 	%p1, %r36, 32783;
	@%p1 bra 	$L__BB0_1;
	shl.b32 	%r32, %r1, 3;
	mov.u32 	%r33, _ZZ9Gpu_calPIPdE5cache;
	add.s32 	%r9, %r33, %r32;
	st.shared.f64 	[%r9], %fd63;
	bar.sync 	0;
	setp.lt.u32 	%p2, %r38, 2;
	@%p2 bra 	$L__BB0_6;
$L__BB0_3:
	shr.u32 	%r11, %r38, 1;
	setp.ge.u32 	%p3, %r1, %r11;
	@%p3 bra 	$L__BB0_5;
	shl.b32 	%r34, %r11, 3;
	add.s32 	%r35, %r9, %r34;
	ld.shared.f64 	%fd59, [%r35];
	ld.shared.f64 	%fd60, [%r9];
	add.f64 	%fd61, %fd59, %fd60;
	st.shared.f64 	[%r9], %fd61;
$L__BB0_5:
	bar.sync 	0;
	setp.gt.u32 	%p4, %r38, 3;
	mov.u32 	%r38, %r11;
	@%p4 bra 	$L__BB0_3;
$L__BB0_6:
	setp.ne.s32 	%p5, %r1, 0;
	@%p5 bra 	$L__BB0_8;
	ld.shared.f64 	%fd62, [_ZZ9Gpu_calPIPdE5cache];
	cvta.to.global.u64 	%rd2, %rd1;
	mul.wide.u32 	%rd3, %r2, 8;
	add.s64 	%rd4, %rd2, %rd3;
	st.global.f64 	[%rd4], %fd62;
$L__BB0_8:
	ret;

}


// ===== COMPILED SASS (sm_100) =====

	.target	sm_100

	.elftype	@"ET_EXEC"


//--------------------- .note.nv.tkinfo           --------------------------
	.section	.note.nv.tkinfo,"",@"SHT_NOTE"
	.sectionflags	@"SHF_NOTE_NV_TKINFO"
	.tkinfo
        /*0018*/ 	.word	0x00000002
        /*0030*/ 	.string	""
        /*0030*/ 	.string	"ptxas"
        /*0030*/ 	.string	"Cuda compilation tools, release 13.0, V13.0.88"
        /*0030*/ 	.string	"Build cuda_13.0.r13.0/compiler.36424714_0"
        /*0030*/ 	.string	"-arch sm_100 -m 64 "



//--------------------- .note.nv.cuinfo           --------------------------
	.section	.note.nv.cuinfo,"",@"SHT_NOTE"
	.sectionflags	@"SHF_NOTE_NV_CUINFO"
        /*0018*/ 	.short	0x0002
        /*001a*/ 	.short	0x0064
        /*001c*/ 	.short	0x0082
	.zero		2


//--------------------- .nv.info                  --------------------------
	.section	.nv.info,"",@"SHT_CUDA_INFO"
	.align	4


	//----- nvinfo : EIATTR_REGCOUNT
	.align		4
        /*0000*/ 	.byte	0x04, 0x2f
        /*0002*/ 	.short	(.L_1 - .L_0)
	.align		4
.L_0:
        /*0004*/ 	.word	index@(_Z9Gpu_calPIPd)
        /*0008*/ 	.word	0x00000014


	//----- nvinfo : EIATTR_FRAME_SIZE
	.align		4
.L_1:
        /*000c*/ 	.byte	0x04, 0x11
        /*000e*/ 	.short	(.L_3 - .L_2)
	.align		4
.L_2:
        /*0010*/ 	.word	index@($__internal_0_$__cuda_sm20_dblrcp_rn_slowpath_v3)
        /*0014*/ 	.word	0x00000000


	//----- nvinfo : EIATTR_FRAME_SIZE
	.align		4
.L_3:
        /*0018*/ 	.byte	0x04, 0x11
        /*001a*/ 	.short	(.L_5 - .L_4)
	.align		4
.L_4:
        /*001c*/ 	.word	index@(_Z9Gpu_calPIPd)
        /*0020*/ 	.word	0x00000000


	//----- nvinfo : EIATTR_MIN_STACK_SIZE
	.align		4
.L_5:
        /*0024*/ 	.byte	0x04, 0x12
        /*0026*/ 	.short	(.L_7 - .L_6)
	.align		4
.L_6:
        /*0028*/ 	.word	index@(_Z9Gpu_calPIPd)
        /*002c*/ 	.word	0x00000000
.L_7:


//--------------------- .nv.compat                --------------------------
	.section	.nv.compat,"",@"SHT_CUDA_COMPAT_INFO"
	.align	4
        /*0000*/ 	.byte	0x02, 0x09, 0x00, 0x00, 0x02, 0x02, 0x01, 0x00, 0x02, 0x05, 0x05, 0x00, 0x03, 0x07, 0x01, 0x01
        /*0010*/ 	.byte	0x02, 0x03, 0x00, 0x00, 0x02, 0x06, 0x01, 0x00, 0x04, 0x0b, 0x08, 0x00, 0x01, 0x00, 0x00, 0x00
        /*0020*/ 	.byte	0x00, 0x00, 0x00, 0x00


//--------------------- .nv.info._Z9Gpu_calPIPd   --------------------------
	.section	.nv.info._Z9Gpu_calPIPd,"",@"SHT_CUDA_INFO"
	.sectionflags	@""
	.align	4


	//----- nvinfo : EIATTR_CUDA_API_VERSION
	.align		4
        /*0000*/ 	.byte	0x04, 0x37
        /*0002*/ 	.short	(.L_9 - .L_8)
.L_8:
        /*0004*/ 	.word	0x00000082


	//----- nvinfo : EIATTR_KPARAM_INFO
	.align		4
.L_9:
        /*0008*/ 	.byte	0x04, 0x17
        /*000a*/ 	.short	(.L_11 - .L_10)
.L_10:
        /*000c*/ 	.word	0x00000000
        /*0010*/ 	.short	0x0000
        /*0012*/ 	.short	0x0000
        /*0014*/ 	.byte	0x00, 0xf5, 0x21, 0x00


	//----- nvinfo : EIATTR_SPARSE_MMA_MASK
	.align		4
.L_11:
        /*0018*/ 	.byte	0x03, 0x50
        /*001a*/ 	.short	0x0000


	//----- nvinfo : EIATTR_MAXREG_COUNT
	.align		4
        /*001c*/ 	.byte	0x03, 0x1b
        /*001e*/ 	.short	0x00ff


	//----- nvinfo : EIATTR_NUM_BARRIERS
	.align		4
        /*0020*/ 	.byte	0x02, 0x4c
        /*0022*/ 	.byte	0x01
	.zero		1


	//----- nvinfo : EIATTR_MERCURY_ISA_VERSION
	.align		4
        /*0024*/ 	.byte	0x03, 0x5f
        /*0026*/ 	.short	0x0101


	//----- nvinfo : EIATTR_VRC_CTA_INIT_COUNT
	.align		4
        /*0028*/ 	.byte	0x02, 0x4a
	.zero		1
	.zero		1


	//----- nvinfo : EIATTR_EXIT_INSTR_OFFSETS
	.align		4
        /*002c*/ 	.byte	0x04, 0x1c
        /*002e*/ 	.short	(.L_13 - .L_12)


	//   ....[0]....
.L_12:
        /*0030*/ 	.word	0x00001440


	//   ....[1]....
        /*0034*/ 	.word	0x000014d0


	//----- nvinfo : EIATTR_CRS_STACK_SIZE
	.align		4
.L_13:
        /*0038*/ 	.byte	0x04, 0x1e
        /*003a*/ 	.short	(.L_15 - .L_14)
.L_14:
        /*003c*/ 	.word	0x00000000


	//----- nvinfo : EIATTR_CBANK_PARAM_SIZE
	.align		4
.L_15:
        /*0040*/ 	.byte	0x03, 0x19
        /*0042*/ 	.short	0x0008


	//----- nvinfo : EIATTR_PARAM_CBANK
	.align		4
        /*0044*/ 	.byte	0x04, 0x0a
        /*0046*/ 	.short	(.L_17 - .L_16)
	.align		4
.L_16:
        /*0048*/ 	.word	index@(.nv.constant0._Z9Gpu_calPIPd)
        /*004c*/ 	.short	0x0380
        /*004e*/ 	.short	0x0008


	//----- nvinfo : EIATTR_SW_WAR
	.align		4
.L_17:
        /*0050*/ 	.byte	0x04, 0x36
        /*0052*/ 	.short	(.L_19 - .L_18)
.L_18:
        /*0054*/ 	.word	0x00000008
.L_19:


//--------------------- .nv.callgraph             --------------------------
	.section	.nv.callgraph,"",@"SHT_CUDA_CALLGRAPH"
	.align	4
	.sectionentsize	8
	.align		4
        /*0000*/ 	.word	0x00000000
	.align		4
        /*0004*/ 	.word	0xffffffff
	.align		4
        /*0008*/ 	.word	0x00000000
	.align		4
        /*000c*/ 	.word	0xfffffffe
	.align		4
        /*0010*/ 	.word	0x00000000
	.align		4
        /*0014*/ 	.word	0xfffffffd
	.align		4
        /*0018*/ 	.word	0x00000000
	.align		4
        /*001c*/ 	.word	0xfffffffc


//--------------------- .text._Z9Gpu_calPIPd      --------------------------
	.section	.text._Z9Gpu_calPIPd,"ax",@progbits
	.align	128
        .global         _Z9Gpu_calPIPd
        .type           _Z9Gpu_calPIPd,@function
        .size           _Z9Gpu_calPIPd,(.L_x_40 - _Z9Gpu_calPIPd)
        .other          _Z9Gpu_calPIPd,@"STO_CUDA_ENTRY STV_DEFAULT"
_Z9Gpu_calPIPd:
.text._Z9Gpu_calPIPd:
[----:B------:R-:W-:Y:S01]  /*0000*/  LDC R1, c[0x0][0x37c] ;  /* 0x0000df00ff017b82 */ /* 0x000fe20000000800 */
[----:B------:R-:W0:Y:S01]  /*0010*/  S2R R5, SR_CTAID.X ;  /* 0x0000000000057919 */ /* 0x000e220000002500 */
[----:B------:R-:W0:Y:S01]  /*0020*/  LDCU UR4, c[0x0][0x360] ;  /* 0x00006c00ff0477ac */ /* 0x000e220008000800 */
[----:B------:R-:W-:Y:S01]  /*0030*/  CS2R R14, SRZ ;  /* 0x00000000000e7805 */ /* 0x000fe2000001ff00 */
[----:B------:R-:W1:Y:S01]  /*0040*/  S2R R4, SR_TID.X ;  /* 0x0000000000047919 */ /* 0x000e620000002100 */
[----:B------:R-:W1:Y:S01]  /*0050*/  LDCU UR5, c[0x0][0x364] ;  /* 0x00006c80ff0577ac */ /* 0x000e620008000800 */
[----:B0-----:R-:W-:-:S04]  /*0060*/  IMAD R3, R5, UR4, RZ ;  /* 0x0000000405037c24 */ /* 0x001fc8000f8e02ff */
[----:B-1----:R-:W-:Y:S02]  /*0070*/  IMAD R2, R3, UR5, R4 ;  /* 0x0000000503027c24 */ /* 0x002fe4000f8e0204 */
[----:B------:R-:W-:Y:S01]  /*0080*/  IMAD.U32 R3, RZ, RZ, UR4 ;  /* 0x00000004ff037e24 */ /* 0x000fe2000f8e00ff */
[----:B------:R-:W-:Y:S02]  /*0090*/  UMOV UR4, 0xf ;  /* 0x0000000f00047882 */ /* 0x000fe40000000000 */
[----:B------:R-:W-:-:S07]  /*00a0*/  LEA R2, R2, 0xf, 0xf ;  /* 0x0000000f02027811 */ /* 0x000fce00078e78ff */
.L_x_32:
[----:B------:R-:W-:Y:S01]  /*00b0*/  VIADD R16, R2, 0xfffffff2 ;  /* 0xfffffff202107836 */ /* 0x000fe20000000000 */
[----:B------:R-:W-:Y:S01]  /*00c0*/  UIADD3 UR4, UPT, UPT, UR4, 0x20, URZ ;  /* 0x0000002004047890 */ /* 0x000fe2000fffe0ff */
[----:B------:R-:W-:Y:S03]  /*00d0*/  BSSY.RECONVERGENT B1, `(.L_x_0) ;  /* 0x0000012000017945 */ /* 0x000fe60003800200 */
[----:B------:R-:W-:Y:S01]  /*00e0*/  UISETP.NE.AND UP0, UPT, UR4, 0x800f, UPT ;  /* 0x0000800f0400788c */ /* 0x000fe2000bf05270 */
[----:B------:R-:W0:Y:S08]  /*00f0*/  I2F.F64 R16, R16 ;  /* 0x0000001000107312 */ /* 0x000e300000201c00 */
[----:B0-----:R-:W0:Y:S01]  /*0100*/  MUFU.RCP64H R7, R17 ;  /* 0x0000001100077308 */ /* 0x001e220000001800 */
[----:B------:R-:W-:-:S05]  /*0110*/  VIADD R6, R17, 0x300402 ;  /* 0x0030040211067836 */ /* 0x000fca0000000000 */
[----:B------:R-:W-:Y:S01]  /*0120*/  FSETP.GEU.AND P0, PT, |R6|, 5.8789094863358348022e-39, PT ;  /* 0x004004020600780b */ /* 0x000fe20003f0e200 */
[----:B0-----:R-:W-:-:S08]  /*0130*/  DFMA R8, -R16, R6, 1 ;  /* 0x3ff000001008742b */ /* 0x001fd00000000106 */
[----:B------:R-:W-:-:S08]  /*0140*/  DFMA R8, R8, R8, R8 ;  /* 0x000000080808722b */ /* 0x000fd00000000008 */
[----:B------:R-:W-:-:S08]  /*0150*/  DFMA R8, R6, R8, R6 ;  /* 0x000000080608722b */ /* 0x000fd00000000006 */
[----:B------:R-:W-:-:S08]  /*0160*/  DFMA R10, -R16, R8, 1 ;  /* 0x3ff00000100a742b */ /* 0x000fd00000000108 */
[----:B------:R-:W-:Y:S01]  /*0170*/  DFMA R12, R8, R10, R8 ;  /* 0x0000000a080c722b */ /* 0x000fe20000000008 */
[----:B------:R-:W-:Y:S10]  /*0180*/  @P0 BRA `(.L_x_1) ;  /* 0x0000000000180947 */ /* 0x000ff40003800000 */
[----:B------:R-:W-:Y:S01]  /*0190*/  LOP3.LUT R8, R17, 0x7fffffff, RZ, 0xc0, !PT ;  /* 0x7fffffff11087812 */ /* 0x000fe200078ec0ff */
[----:B------:R-:W-:Y:S01]  /*01a0*/  IMAD.MOV.U32 R10, RZ, RZ, R16 ;  /* 0x000000ffff0a7224 */ /* 0x000fe200078e0010 */
[----:B------:R-:W-:Y:S01]  /*01b0*/  MOV R6, 0x1f0 ;  /* 0x000001f000067802 */ /* 0x000fe20000000f00 */
[----:B------:R-:W-:Y:S02]  /*01c0*/  IMAD.MOV.U32 R11, RZ, RZ, R17 ;  /* 0x000000ffff0b7224 */ /* 0x000fe400078e0011 */
[----:B------:R-:W-:-:S07]  /*01d0*/  VIADD R8, R8, 0xfff00000 ;  /* 0xfff0000008087836 */ /* 0x000fce0000000000 */
[----:B------:R-:W-:Y:S05]  /*01e0*/  CALL.REL.NOINC `($__internal_0_$__cuda_sm20_dblrcp_rn_slowpath_v3) ;  /* 0x0000001000bc7944 */ /* 0x000fea0003c00000 */
.L_x_1:
[----:B------:R-:W-:Y:S05]  /*01f0*/  BSYNC.RECONVERGENT B1 ;  /* 0x0000000000017941 */ /* 0x000fea0003800200 */
.L_x_0:
[----:B------:R-:W-:Y:S01]  /*0200*/  VIADD R10, R2, 0xfffffff4 ;  /* 0xfffffff4020a7836 */ /* 0x000fe20000000000 */
[----:B------:R-:W-:Y:S01]  /*0210*/  DADD R14, R12, R14 ;  /* 0x000000000c0e7229 */ /* 0x000fe2000000000e */
[----:B------:R-:W-:Y:S04]  /*0220*/  BSSY.RECONVERGENT B1, `(.L_x_2) ;  /* 0x000000f000017945 */ /* 0x000fe80003800200 */
        /* <DEDUP_REMOVED lines=10> */
[----:B------:R-:W-:Y:S02]  /*02d0*/  LOP3.LUT R8, R11, 0x7fffffff, RZ, 0xc0, !PT ;  /* 0x7fffffff0b087812 */ /* 0x000fe400078ec0ff */
[----:B------:R-:W-:-:S03]  /*02e0*/  MOV R6, 0x310 ;  /* 0x0000031000067802 */ /* 0x000fc60000000f00 */
[----:B------:R-:W-:-:S07]  /*02f0*/  VIADD R8, R8, 0xfff00000 ;  /* 0xfff0000008087836 */ /* 0x000fce0000000000 */
[----:B------:R-:W-:Y:S05]  /*0300*/  CALL.REL.NOINC `($__internal_0_$__cuda_sm20_dblrcp_rn_slowpath_v3) ;  /* 0x0000001000747944 */ /* 0x000fea0003c00000 */
.L_x_3:
[----:B------:R-:W-:Y:S05]  /*0310*/  BSYNC.RECONVERGENT B1 ;  /* 0x0000000000017941 */ /* 0x000fea0003800200 */
.L_x_2:
[----:B------:R-:W-:Y:S01]  /*0320*/  VIADD R10, R2, 0xfffffff6 ;  /* 0xfffffff6020a7836 */ /* 0x000fe20000000000 */
[----:B------:R-:W-:Y:S01]  /*0330*/  DADD R14, R14, -R12 ;  /* 0x000000000e0e7229 */ /* 0x000fe2000000080c */
        /* <DEDUP_REMOVED lines=15> */
.L_x_5:
[----:B------:R-:W-:Y:S05]  /*0430*/  BSYNC.RECONVERGENT B1 ;  /* 0x0000000000017941 */ /* 0x000fea0003800200 */
.L_x_4:
        /* <DEDUP_REMOVED lines=17> */
.L_x_7:
[----:B------:R-:W-:Y:S05]  /*0550*/  BSYNC.RECONVERGENT B1 ;  /* 0x0000000000017941 */ /* 0x000fea0003800200 */
.L_x_6:
        /* <DEDUP_REMOVED lines=17> */
.L_x_9:
[----:B------:R-:W-:Y:S05]  /*0670*/  BSYNC.RECONVERGENT B1 ;  /* 0x0000000000017941 */ /* 0x000fea0003800200 */
.L_x_8:
        /* <DEDUP_REMOVED lines=17> */
.L_x_11:
[----:B------:R-:W-:Y:S05]  /*0790*/  BSYNC.RECONVERGENT B1 ;  /* 0x0000000000017941 */ /* 0x000fea0003800200 */
.L_x_10:
        /* <DEDUP_REMOVED lines=17> */
.L_x_13:
[----:B------:R-:W-:Y:S05]  /*08b0*/  BSYNC.RECONVERGENT B1 ;  /* 0x0000000000017941 */ /* 0x000fea0003800200 */
.L_x_12:
[----:B------:R-:W0:Y:S01]  /*08c0*/  I2F.F64 R10, R2 ;  /* 0x00000002000a7312 */ /* 0x000e220000201c00 */
[----:B------:R-:W-:Y:S01]  /*08d0*/  DADD R14, R14, R12 ;  /* 0x000000000e0e7229 */ /* 0x000fe2000000000c */
[----:B------:R-:W-:Y:S01]  /*08e0*/  BSSY.RECONVERGENT B1, `(.L_x_14) ;  /* 0x000000f000017945 */ /* 0x000fe20003800200 */
[----:B------:R-:W-:-:S05]  /*08f0*/  VIADD R0, R2, 0x10 ;  /* 0x0000001002007836 */ /* 0x000fca0000000000 */
        /* <DEDUP_REMOVED lines=13> */
.L_x_15:
[----:B------:R-:W-:Y:S05]  /*09d0*/  BSYNC.RECONVERGENT B1 ;  /* 0x0000000000017941 */ /* 0x000fea0003800200 */
.L_x_14:
        /* <DEDUP_REMOVED lines=14> */
[----:B------:R-:W-:Y:S02]  /*0ac0*/  MOV R6, 0xaf0 ;  /* 0x00000af000067802 */ /* 0x000fe40000000f00 */
[----:B------:R-:W-:-:S07]  /*0ad0*/  IADD3 R8, PT, PT, R8, -0x100000, RZ ;  /* 0xfff0000008087810 */ /* 0x000fce0007ffe0ff */
[----:B------:R-:W-:Y:S05]  /*0ae0*/  CALL.REL.NOINC `($__internal_0_$__cuda_sm20_dblrcp_rn_slowpath_v3) ;  /* 0x00000008007c7944 */ /* 0x000fea0003c00000 */
.L_x_17:
[----:B------:R-:W-:Y:S05]  /*0af0*/  BSYNC.RECONVERGENT B1 ;  /* 0x0000000000017941 */ /* 0x000fea0003800200 */
.L_x_16:
        /* <DEDUP_REMOVED lines=17> */
.L_x_19:
[----:B------:R-:W-:Y:S05]  /*0c10*/  BSYNC.RECONVERGENT B1 ;  /* 0x0000000000017941 */ /* 0x000fea0003800200 */
.L_x_18:
        /* <DEDUP_REMOVED lines=17> */
.L_x_21:
[----:B------:R-:W-:Y:S05]  /*0d30*/  BSYNC.RECONVERGENT B1 ;  /* 0x0000000000017941 */ /* 0x000fea0003800200 */
.L_x_20:
        /* <DEDUP_REMOVED lines=17> */
.L_x_23:
[----:B------:R-:W-:Y:S05]  /*0e50*/  BSYNC.RECONVERGENT B1 ;  /* 0x0000000000017941 */ /* 0x000fea0003800200 */
.L_x_22:
        /* <DEDUP_REMOVED lines=17> */
.L_x_25:
[----:B------:R-:W-:Y:S05]  /*0f70*/  BSYNC.RECONVERGENT B1 ;  /* 0x0000000000017941 */ /* 0x000fea0003800200 */
.L_x_24:
        /* <DEDUP_REMOVED lines=17> */
.L_x_27:
[----:B------:R-:W-:Y:S05]  /*1090*/  BSYNC.RECONVERGENT B1 ;  /* 0x0000000000017941 */ /* 0x000fea0003800200 */
.L_x_26:
[----:B------:R-:W-:Y:S01]  /*10a0*/  IADD3 R10, PT, PT, R2, 0xe, RZ ;  /* 0x0000000e020a7810 */ /* 0x000fe20007ffe0ff */
        /* <DEDUP_REMOVED lines=16> */
.L_x_29:
[----:B------:R-:W-:Y:S05]  /*11b0*/  BSYNC.RECONVERGENT B1 ;  /* 0x0000000000017941 */ /* 0x000fea0003800200 */
.L_x_28:
[----:B------:R-:W0:Y:S01]  /*11c0*/  I2F.F64 R10, R0 ;  /* 0x00000000000a7312 */ /* 0x000e220000201c00 */
[----:B------:R-:W-:Y:S01]  /*11d0*/  DADD R14, R14, R12 ;  /* 0x000000000e0e7229 */ /* 0x000fe2000000000c */
[----:B------:R-:W-:Y:S06]  /*11e0*/  BSSY.RECONVERGENT B1, `(.L_x_30) ;  /* 0x000000e000017945 */ /* 0x000fec0003800200 */
        /* <DEDUP_REMOVED lines=13> */
.L_x_31:
[----:B------:R-:W-:Y:S05]  /*12c0*/  BSYNC.RECONVERGENT B1 ;  /* 0x0000000000017941 */ /* 0x000fea0003800200 */
.L_x_30:
[----:B------:R-:W-:Y:S01]  /*12d0*/  DADD R14, R14, -R12 ;  /* 0x000000000e0e7229 */ /* 0x000fe2000000080c */
[----:B------:R-:W-:Y:S01]  /*12e0*/  VIADD R2, R2, 0x20 ;  /* 0x0000002002027836 */ /* 0x000fe20000000000 */
[----:B------:R-:W-:Y:S09]  /*12f0*/  BRA.U UP0, `(.L_x_32) ;  /* 0xffffffed006c7547 */ /* 0x000ff2000b83ffff */
[----:B------:R-:W0:Y:S01]  /*1300*/  S2UR UR5, SR_CgaCtaId ;  /* 0x00000000000579c3 */ /* 0x000e220000008800 */
[----:B------:R-:W-:Y:S01]  /*1310*/  UMOV UR4, 0x400 ;  /* 0x0000040000047882 */ /* 0x000fe20000000000 */
[----:B------:R-:W-:Y:S02]  /*1320*/  ISETP.GE.U32.AND P1, PT, R3, 0x2, PT ;  /* 0x000000020300780c */ /* 0x000fe40003f26070 */
[----:B------:R-:W-:Y:S01]  /*1330*/  ISETP.NE.AND P0, PT, R4, RZ, PT ;  /* 0x000000ff0400720c */ /* 0x000fe20003f05270 */
[----:B0-----:R-:W-:-:S06]  /*1340*/  ULEA UR4, UR5, UR4, 0x18 ;  /* 0x0000000405047291 */ /* 0x001fcc000f8ec0ff */
[----:B------:R-:W-:-:S05]  /*1350*/  LEA R11, R4, UR4, 0x3 ;  /* 0x00000004040b7c11 */ /* 0x000fca000f8e18ff */
[----:B------:R0:W-:Y:S01]  /*1360*/  STS.64 [R11], R14 ;  /* 0x0000000e0b007388 */ /* 0x0001e20000000a00 */
[----:B------:R-:W-:Y:S06]  /*1370*/  BAR.SYNC.DEFER_BLOCKING 0x0 ;  /* 0x0000000000007b1d */ /* 0x000fec0000010000 */
[----:B------:R-:W-:Y:S05]  /*1380*/  @!P1 BRA `(.L_x_33) ;  /* 0x00000000002c9947 */ /* 0x000fea0003800000 */
.L_x_34:
[----:B------:R-:W-:-:S04]  /*1390*/  SHF.R.U32.HI R2, RZ, 0x1, R3 ;  /* 0x00000001ff027819 */ /* 0x000fc80000011603 */
[----:B------:R-:W-:-:S13]  /*13a0*/  ISETP.GE.U32.AND P1, PT, R4, R2, PT ;  /* 0x000000020400720c */ /* 0x000fda0003f26070 */
[----:B------:R-:W-:Y:S01]  /*13b0*/  @!P1 IMAD R0, R2, 0x8, R11 ;  /* 0x0000000802009824 */ /* 0x000fe200078e020b */
[----:B------:R-:W-:Y:S04]  /*13c0*/  @!P1 LDS.64 R8, [R11] ;  /* 0x000000000b089984 */ /* 0x000fe80000000a00 */
[----:B------:R-:W1:Y:S02]  /*13d0*/  @!P1 LDS.64 R6, [R0] ;  /* 0x0000000000069984 */ /* 0x000e640000000a00 */
[----:B-1----:R-:W-:-:S07]  /*13e0*/  @!P1 DADD R6, R6, R8 ;  /* 0x0000000006069229 */ /* 0x002fce0000000008 */
[----:B------:R1:W-:Y:S01]  /*13f0*/  @!P1 STS.64 [R11], R6 ;  /* 0x000000060b009388 */ /* 0x0003e20000000a00 */
[----:B------:R-:W-:Y:S01]  /*1400*/  BAR.SYNC.DEFER_BLOCKING 0x0 ;  /* 0x0000000000007b1d */ /* 0x000fe20000010000 */
[----:B------:R-:W-:Y:S01]  /*1410*/  ISETP.GT.U32.AND P1, PT, R3, 0x3, PT ;  /* 0x000000030300780c */ /* 0x000fe20003f24070 */
[----:B------:R-:W-:-:S12]  /*1420*/  IMAD.MOV.U32 R3, RZ, RZ, R2 ;  /* 0x000000ffff037224 */ /* 0x000fd800078e0002 */
[----:B-1----:R-:W-:Y:S05]  /*1430*/  @P1 BRA `(.L_x_34) ;  /* 0xfffffffc00d41947 */ /* 0x002fea000383ffff */
.L_x_33:
[----:B------:R-:W-:Y:S05]  /*1440*/  @P0 EXIT ;  /* 0x000000000000094d */ /* 0x000fea0003800000 */
[----:B------:R-:W1:Y:S01]  /*1450*/  S2UR UR5, SR_CgaCtaId ;  /* 0x00000000000579c3 */ /* 0x000e620000008800 */
[----:B------:R-:W-:-:S07]  /*1460*/  UMOV UR4, 0x400 ;  /* 0x0000040000047882 */ /* 0x000fce0000000000 */
[----:B------:R-:W2:Y:S01]  /*1470*/  LDC.64 R6, c[0x0][0x380] ;  /* 0x0000e000ff067b82 */ /* 0x000ea20000000a00 */
[----:B-1----:R-:W-:Y:S01]  /*1480*/  ULEA UR4, UR5, UR4, 0x18 ;  /* 0x0000000405047291 */ /* 0x002fe2000f8ec0ff */
[----:B--2---:R-:W-:-:S08]  /*1490*/  IMAD.WIDE.U32 R4, R5, 0x8, R6 ;  /* 0x0000000805047825 */ /* 0x004fd000078e0006 */
[----:B------:R-:W1:Y:S02]  /*14a0*/  LDS.64 R2, [UR4] ;  /* 0x00000004ff027984 */ /* 0x000e640008000a00 */
[----:B------:R-:W1:Y:S02]  /*14b0*/  LDCU.64 UR4, c[0x0][0x358] ;  /* 0x00006b00ff0477ac */ /* 0x000e640008000a00 */
[----:B-1----:R-:W-:Y:S01]  /*14c0*/  STG.E.64 desc[UR4][R4.64], R2 ;  /* 0x0000000204007986 */ /* 0x002fe2000c101b04 */
[----:B------:R-:W-:Y:S05]  /*14d0*/  EXIT ;  /* 0x000000000000794d */ /* 0x000fea0003800000 */
        .weak           $__internal_0_$__cuda_sm20_dblrcp_rn_slowpath_v3
        .type           $__internal_0_$__cuda_sm20_dblrcp_rn_slowpath_v3,@function
        .size           $__internal_0_$__cuda_sm20_dblrcp_rn_slowpath_v3,(.L_x_40 - $__internal_0_$__cuda_sm20_dblrcp_rn_slowpath_v3)
$__internal_0_$__cuda_sm20_dblrcp_rn_slowpath_v3:
[----:B------:R-:W-:Y:S01]  /*14e0*/  DSETP.GTU.AND P0, PT, |R10|, +INF , PT ;  /* 0x7ff000000a00742a */ /* 0x000fe20003f0c200 */
[----:B------:R-:W-:-:S13]  /*14f0*/  BSSY.RECONVERGENT B0, `(.L_x_35) ;  /* 0x0000022000007945 */ /* 0x000fda0003800200 */
[----:B------:R-:W-:Y:S05]  /*1500*/  @P0 BRA `(.L_x_36) ;  /* 0x0000000000780947 */ /* 0x000fea0003800000 */
[----:B------:R-:W-:-:S05]  /*1510*/  LOP3.LUT R7, R11, 0x7fffffff, RZ, 0xc0, !PT ;  /* 0x7fffffff0b077812 */ /* 0x000fca00078ec0ff */
[----:B------:R-:W-:-:S05]  /*1520*/  VIADD R9, R7, 0xffffffff ;  /* 0xffffffff07097836 */ /* 0x000fca0000000000 */
[----:B------:R-:W-:-:S13]  /*1530*/  ISETP.GE.U32.AND P0, PT, R9, 0x7fefffff, PT ;  /* 0x7fefffff0900780c */ /* 0x000fda0003f06070 */
[----:B------:R-:W-:Y:S01]  /*1540*/  @P0 LOP3.LUT R13, R11, 0x7ff00000, RZ, 0x3c, !PT ;  /* 0x7ff000000b0d0812 */ /* 0x000fe200078e3cff */
[----:B------:R-:W-:Y:S01]  /*1550*/  @P0 IMAD.MOV.U32 R12, RZ, RZ, RZ ;  /* 0x000000ffff0c0224 */ /* 0x000fe200078e00ff */
[----:B------:R-:W-:Y:S06]  /*1560*/  @P0 BRA `(.L_x_37) ;  /* 0x0000000000680947 */ /* 0x000fec0003800000 */
[----:B------:R-:W-:-:S13]  /*1570*/  ISETP.GE.U32.AND P0, PT, R7, 0x1000001, PT ;  /* 0x010000010700780c */ /* 0x000fda0003f06070 */
[----:B------:R-:W-:Y:S05]  /*1580*/  @!P0 BRA `(.L_x_38) ;  /* 0x0000000000348947 */ /* 0x000fea0003800000 */
[----:B------:R-:W-:Y:S02]  /*1590*/  VIADD R13, R11, 0xc0200000 ;  /* 0xc02000000b0d7836 */ /* 0x000fe40000000000 */
[----:B------:R-:W-:Y:S02]  /*15a0*/  IMAD.MOV.U32 R12, RZ, RZ, R10 ;  /* 0x000000ffff0c7224 */ /* 0x000fe400078e000a */
[----:B------:R-:W0:Y:S04]  /*15b0*/  MUFU.RCP64H R9, R13 ;  /* 0x0000000d00097308 */ /* 0x000e280000001800 */
[----:B0-----:R-:W-:-:S08]  /*15c0*/  DFMA R16, -R12, R8, 1 ;  /* 0x3ff000000c10742b */ /* 0x001fd00000000108 */
[----:B------:R-:W-:-:S08]  /*15d0*/  DFMA R16, R16, R16, R16 ;  /* 0x000000101010722b */ /* 0x000fd00000000010 */
[----:B------:R-:W-:-:S08]  /*15e0*/  DFMA R16, R8, R16, R8 ;  /* 0x000000100810722b */ /* 0x000fd00000000008 */
[----:B------:R-:W-:-:S08]  /*15f0*/  DFMA R8, -R12, R16, 1 ;  /* 0x3ff000000c08742b */ /* 0x000fd00000000110 */
[----:B------:R-:W-:-:S08]  /*1600*/  DFMA R8, R16, R8, R16 ;  /* 0x000000081008722b */ /* 0x000fd00000000010 */
[----:B------:R-:W-:-:S08]  /*1610*/  DMUL R8, R8, 2.2250738585072013831e-308 ;  /* 0x0010000008087828 */ /* 0x000fd00000000000 */
[----:B------:R-:W-:-:S08]  /*1620*/  DFMA R10, -R10, R8, 1 ;  /* 0x3ff000000a0a742b */ /* 0x000fd00000000108 */
[----:B------:R-:W-:-:S08]  /*1630*/  DFMA R10, R10, R10, R10 ;  /* 0x0000000a0a0a722b */ /* 0x000fd0000000000a */
[----:B------:R-:W-:Y:S01]  /*1640*/  DFMA R12, R8, R10, R8 ;  /* 0x0000000a080c722b */ /* 0x000fe20000000008 */
[----:B------:R-:W-:Y:S10]  /*1650*/  BRA `(.L_x_37) ;  /* 0x00000000002c7947 */ /* 0x000ff40003800000 */
.L_x_38:
[----:B------:R-:W-:-:S06]  /*1660*/  DMUL R10, R10, 8.11296384146066816958e+31 ;  /* 0x469000000a0a7828 */ /* 0x000fcc0000000000 */
[----:B------:R-:W0:Y:S02]  /*1670*/  MUFU.RCP64H R9, R11 ;  /* 0x0000000b00097308 */ /* 0x000e240000001800 */
[----:B0-----:R-:W-:-:S08]  /*1680*/  DFMA R12, -R10, R8, 1 ;  /* 0x3ff000000a0c742b */ /* 0x001fd00000000108 */
[----:B------:R-:W-:-:S08]  /*1690*/  DFMA R12, R12, R12, R12 ;  /* 0x0000000c0c0c722b */ /* 0x000fd0000000000c */
[----:B------:R-:W-:-:S08]  /*16a0*/  DFMA R12, R8, R12, R8 ;  /* 0x0000000c080c722b */ /* 0x000fd00000000008 */
[----:B------:R-:W-:-:S08]  /*16b0*/  DFMA R8, -R10, R12, 1 ;  /* 0x3ff000000a08742b */ /* 0x000fd0000000010c */
[----:B------:R-:W-:-:S08]  /*16c0*/  DFMA R8, R12, R8, R12 ;  /* 0x000000080c08722b */ /* 0x000fd0000000000c */
[----:B------:R-:W-:Y:S01]  /*16d0*/  DMUL R12, R8, 8.11296384146066816958e+31 ;  /* 0x46900000080c7828 */ /* 0x000fe20000000000 */
[----:B------:R-:W-:Y:S10]  /*16e0*/  BRA `(.L_x_37) ;  /* 0x0000000000087947 */ /* 0x000ff40003800000 */
.L_x_36:
[----:B------:R-:W-:Y:S01]  /*16f0*/  LOP3.LUT R13, R11, 0x80000, RZ, 0xfc, !PT ;  /* 0x000800000b0d7812 */ /* 0x000fe200078efcff */
[----:B------:R-:W-:-:S07]  /*1700*/  IMAD.MOV.U32 R12, RZ, RZ, R10 ;  /* 0x000000ffff0c7224 */ /* 0x000fce00078e000a */
.L_x_37:
[----:B------:R-:W-:Y:S05]  /*1710*/  BSYNC.RECONVERGENT B0 ;  /* 0x0000000000007941 */ /* 0x000fea0003800200 */
.L_x_35:
[----:B------:R-:W-:-:S04]  /*1720*/  IMAD.MOV.U32 R7, RZ, RZ, 0x0 ;  /* 0x00000000ff077424 */ /* 0x000fc800078e00ff */
[----:B------:R-:W-:Y:S05]  /*1730*/  RET.REL.NODEC R6 `(_Z9Gpu_calPIPd) ;  /* 0xffffffe806307950 */ /* 0x000fea0003c3ffff */
.L_x_39:
[----:B------:R-:W-:-:S00]  /*1740*/  BRA `(.L_x_39) ;  /* 0xfffffffc00fc7947 */ /* 0x000fc0000383ffff */
[----:B------:R-:W-:-:S00]  /*1750*/  NOP ;  /* 0x0000000000007918 */ /* 0x000fc00000000000 */
        /* <DEDUP_REMOVED lines=10> */
.L_x_40:


//--------------------- .nv.shared._Z9Gpu_calPIPd --------------------------
	.section	.nv.shared._Z9Gpu_calPIPd,"aw",@nobits
	.sectionflags	@""
	.align	8
.nv.shared._Z9Gpu_calPIPd:
	.zero		3072


//--------------------- .nv.shared.reserved.0     --------------------------
	.section	.nv.shared.reserved.0,"aw",@nobits
	.weak		__nv_reservedSMEM_offset_0_alias
	.size		__nv_reservedSMEM_offset_0_alias, 0, 64
	.other		__nv_reservedSMEM_offset_0_alias,@"STO_CUDA_RESERVED_SHARED STV_DEFAULT"
__nv_reservedSMEM_offset_0_alias:
	.zero		0
	.zero		64


//--------------------- .nv.constant0._Z9Gpu_calPIPd --------------------------
	.section	.nv.constant0._Z9Gpu_calPIPd,"a",@progbits
	.sectionflags	@""
	.align	4
.nv.constant0._Z9Gpu_calPIPd:
	.zero		904


//--------------------- SYMBOLS --------------------------

	.type		.nv.reservedSmem.offset0,@object
	.size		.nv.reservedSmem.offset0,0x4
	.type		.nv.reservedSmem.cap,@object
	.size		.nv.reservedSmem.cap,0x4
